//
// Generated by NVIDIA NVVM Compiler
//
// Compiler Build ID: CL-36424714
// Cuda compilation tools, release 13.0, V13.0.88
// Based on NVVM 20.0.0
//

.version 9.0
.target sm_100
.address_size 64

	// .globl	_Z21trapezoidal_rule_cudaddidPd

.visible .entry _Z21trapezoidal_rule_cudaddidPd(
	.param .f64 _Z21trapezoidal_rule_cudaddidPd_param_0,
	.param .f64 _Z21trapezoidal_rule_cudaddidPd_param_1,
	.param .u32 _Z21trapezoidal_rule_cudaddidPd_param_2,
	.param .f64 _Z21trapezoidal_rule_cudaddidPd_param_3,
	.param .u64 .ptr .align 1 _Z21trapezoidal_rule_cudaddidPd_param_4
)
{
	.reg .pred 	%p<18>;
	.reg .b32 	%r<90>;
	.reg .b64 	%rd<3>;
	.reg .b64 	%fd<164>;

	ld.param.f64 	%fd34, [_Z21trapezoidal_rule_cudaddidPd_param_0];
	ld.param.f64 	%fd35, [_Z21trapezoidal_rule_cudaddidPd_param_1];
	ld.param.u32 	%r32, [_Z21trapezoidal_rule_cudaddidPd_param_2];
	ld.param.f64 	%fd36, [_Z21trapezoidal_rule_cudaddidPd_param_3];
	ld.param.u64 	%rd1, [_Z21trapezoidal_rule_cudaddidPd_param_4];
	mov.u32 	%r33, %tid.x;
	mov.u32 	%r34, %ctaid.x;
	mov.u32 	%r35, %ntid.x;
	mad.lo.s32 	%r1, %r34, %r35, %r33;
	setp.ne.s32 	%p1, %r1, 0;
	mov.f64 	%fd159, 0d0000000000000000;
	@%p1 bra 	$L__BB0_9;
	fma.rn.f64 	%fd38, %fd34, %fd34, %fd34;
	sqrt.rn.f64 	%fd39, %fd38;
	add.f64 	%fd152, %fd39, 0d3FF0000000000000;
	{
	.reg .b32 %temp; 
	mov.b64 	{%temp, %r78}, %fd152;
	}
	{
	.reg .b32 %temp; 
	mov.b64 	{%r79, %temp}, %fd152;
	}
	setp.gt.s32 	%p2, %r78, 1048575;
	mov.b32 	%r80, -1023;
	@%p2 bra 	$L__BB0_3;
	mul.f64 	%fd152, %fd152, 0d4350000000000000;
	{
	.reg .b32 %temp; 
	mov.b64 	{%temp, %r78}, %fd152;
	}
	{
	.reg .b32 %temp; 
	mov.b64 	{%r79, %temp}, %fd152;
	}
	mov.b32 	%r80, -1077;
$L__BB0_3:
	add.s32 	%r38, %r78, -1;
	setp.gt.u32 	%p3, %r38, 2146435070;
	@%p3 bra 	$L__BB0_7;
	shr.u32 	%r41, %r78, 20;
	add.s32 	%r81, %r80, %r41;
	and.b32  	%r42, %r78, 1048575;
	or.b32  	%r43, %r42, 1072693248;
	mov.b64 	%fd153, {%r79, %r43};
	setp.lt.u32 	%p5, %r43, 1073127583;
	@%p5 bra 	$L__BB0_6;
	{
	.reg .b32 %temp; 
	mov.b64 	{%r44, %temp}, %fd153;
	}
	{
	.reg .b32 %temp; 
	mov.b64 	{%temp, %r45}, %fd153;
	}
	add.s32 	%r46, %r45, -1048576;
	mov.b64 	%fd153, {%r44, %r46};
	add.s32 	%r81, %r81, 1;
$L__BB0_6:
	add.f64 	%fd41, %fd153, 0dBFF0000000000000;
	add.f64 	%fd42, %fd153, 0d3FF0000000000000;
	rcp.approx.ftz.f64 	%fd43, %fd42;
	neg.f64 	%fd44, %fd42;
	fma.rn.f64 	%fd45, %fd44, %fd43, 0d3FF0000000000000;
	fma.rn.f64 	%fd46, %fd45, %fd45, %fd45;
	fma.rn.f64 	%fd47, %fd46, %fd43, %fd43;
	mul.f64 	%fd48, %fd41, %fd47;
	fma.rn.f64 	%fd49, %fd41, %fd47, %fd48;
	mul.f64 	%fd50, %fd49, %fd49;
	fma.rn.f64 	%fd51, %fd50, 0d3EB1380B3AE80F1E, 0d3ED0EE258B7A8B04;
	fma.rn.f64 	%fd52, %fd51, %fd50, 0d3EF3B2669F02676F;
	fma.rn.f64 	%fd53, %fd52, %fd50, 0d3F1745CBA9AB0956;
	fma.rn.f64 	%fd54, %fd53, %fd50, 0d3F3C71C72D1B5154;
	fma.rn.f64 	%fd55, %fd54, %fd50, 0d3F624924923BE72D;
	fma.rn.f64 	%fd56, %fd55, %fd50, 0d3F8999999999A3C4;
	fma.rn.f64 	%fd57, %fd56, %fd50, 0d3FB5555555555554;
	sub.f64 	%fd58, %fd41, %fd49;
	add.f64 	%fd59, %fd58, %fd58;
	neg.f64 	%fd60, %fd49;
	fma.rn.f64 	%fd61, %fd60, %fd41, %fd59;
	mul.f64 	%fd62, %fd47, %fd61;
	mul.f64 	%fd63, %fd50, %fd57;
	fma.rn.f64 	%fd64, %fd63, %fd49, %fd62;
	xor.b32  	%r47, %r81, -2147483648;
	mov.b32 	%r48, 1127219200;
	mov.b64 	%fd65, {%r47, %r48};
	mov.b32 	%r49, -2147483648;
	mov.b64 	%fd66, {%r49, %r48};
	sub.f64 	%fd67, %fd65, %fd66;
	fma.rn.f64 	%fd68, %fd67, 0d3FE62E42FEFA39EF, %fd49;
	fma.rn.f64 	%fd69, %fd67, 0dBFE62E42FEFA39EF, %fd68;
	sub.f64 	%fd70, %fd69, %fd49;
	sub.f64 	%fd71, %fd64, %fd70;
	fma.rn.f64 	%fd72, %fd67, 0d3C7ABC9E3B39803F, %fd71;
	add.f64 	%fd154, %fd68, %fd72;
	bra.uni 	$L__BB0_8;
$L__BB0_7:
	fma.rn.f64 	%fd40, %fd152, 0d7FF0000000000000, 0d7FF0000000000000;
	{
	.reg .b32 %temp; 
	mov.b64 	{%temp, %r39}, %fd152;
	}
	and.b32  	%r40, %r39, 2147483647;
	setp.eq.s32 	%p4, %r40, 0;
	selp.f64 	%fd154, 0dFFF0000000000000, %fd40, %p4;
$L__BB0_8:
	mul.f64 	%fd73, %fd154, 0d3C695355BAAAFAD3;
	fma.rn.f64 	%fd74, %fd154, 0d3FDBCB7B1526E50E, %fd73;
	add.f64 	%fd159, %fd74, 0d0000000000000000;
$L__BB0_9:
	setp.ne.s32 	%p6, %r1, %r32;
	@%p6 bra 	$L__BB0_18;
	fma.rn.f64 	%fd75, %fd35, %fd35, %fd35;
	sqrt.rn.f64 	%fd76, %fd75;
	add.f64 	%fd156, %fd76, 0d3FF0000000000000;
	{
	.reg .b32 %temp; 
	mov.b64 	{%temp, %r82}, %fd156;
	}
	{
	.reg .b32 %temp; 
	mov.b64 	{%r83, %temp}, %fd156;
	}
	setp.gt.s32 	%p7, %r82, 1048575;
	mov.b32 	%r84, -1023;
	@%p7 bra 	$L__BB0_12;
	mul.f64 	%fd156, %fd156, 0d4350000000000000;
	{
	.reg .b32 %temp; 
	mov.b64 	{%temp, %r82}, %fd156;
	}
	{
	.reg .b32 %temp; 
	mov.b64 	{%r83, %temp}, %fd156;
	}
	mov.b32 	%r84, -1077;
$L__BB0_12:
	add.s32 	%r52, %r82, -1;
	setp.gt.u32 	%p8, %r52, 2146435070;
	@%p8 bra 	$L__BB0_16;
	shr.u32 	%r55, %r82, 20;
	add.s32 	%r85, %r84, %r55;
	and.b32  	%r56, %r82, 1048575;
	or.b32  	%r57, %r56, 1072693248;
	mov.b64 	%fd157, {%r83, %r57};
	setp.lt.u32 	%p10, %r57, 1073127583;
	@%p10 bra 	$L__BB0_15;
	{
	.reg .b32 %temp; 
	mov.b64 	{%r58, %temp}, %fd157;
	}
	{
	.reg .b32 %temp; 
	mov.b64 	{%temp, %r59}, %fd157;
	}
	add.s32 	%r60, %r59, -1048576;
	mov.b64 	%fd157, {%r58, %r60};
	add.s32 	%r85, %r85, 1;
$L__BB0_15:
	add.f64 	%fd78, %fd157, 0dBFF0000000000000;
	add.f64 	%fd79, %fd157, 0d3FF0000000000000;
	rcp.approx.ftz.f64 	%fd80, %fd79;
	neg.f64 	%fd81, %fd79;
	fma.rn.f64 	%fd82, %fd81, %fd80, 0d3FF0000000000000;
	fma.rn.f64 	%fd83, %fd82, %fd82, %fd82;
	fma.rn.f64 	%fd84, %fd83, %fd80, %fd80;
	mul.f64 	%fd85, %fd78, %fd84;
	fma.rn.f64 	%fd86, %fd78, %fd84, %fd85;
	mul.f64 	%fd87, %fd86, %fd86;
	fma.rn.f64 	%fd88, %fd87, 0d3EB1380B3AE80F1E, 0d3ED0EE258B7A8B04;
	fma.rn.f64 	%fd89, %fd88, %fd87, 0d3EF3B2669F02676F;
	fma.rn.f64 	%fd90, %fd89, %fd87, 0d3F1745CBA9AB0956;
	fma.rn.f64 	%fd91, %fd90, %fd87, 0d3F3C71C72D1B5154;
	fma.rn.f64 	%fd92, %fd91, %fd87, 0d3F624924923BE72D;
	fma.rn.f64 	%fd93, %fd92, %fd87, 0d3F8999999999A3C4;
	fma.rn.f64 	%fd94, %fd93, %fd87, 0d3FB5555555555554;
	sub.f64 	%fd95, %fd78, %fd86;
	add.f64 	%fd96, %fd95, %fd95;
	neg.f64 	%fd97, %fd86;
	fma.rn.f64 	%fd98, %fd97, %fd78, %fd96;
	mul.f64 	%fd99, %fd84, %fd98;
	mul.f64 	%fd100, %fd87, %fd94;
	fma.rn.f64 	%fd101, %fd100, %fd86, %fd99;
	xor.b32  	%r61, %r85, -2147483648;
	mov.b32 	%r62, 1127219200;
	mov.b64 	%fd102, {%r61, %r62};
	mov.b32 	%r63, -2147483648;
	mov.b64 	%fd103, {%r63, %r62};
	sub.f64 	%fd104, %fd102, %fd103;
	fma.rn.f64 	%fd105, %fd104, 0d3FE62E42FEFA39EF, %fd86;
	fma.rn.f64 	%fd106, %fd104, 0dBFE62E42FEFA39EF, %fd105;
	sub.f64 	%fd107, %fd106, %fd86;
	sub.f64 	%fd108, %fd101, %fd107;
	fma.rn.f64 	%fd109, %fd104, 0d3C7ABC9E3B39803F, %fd108;
	add.f64 	%fd158, %fd105, %fd109;
	bra.uni 	$L__BB0_17;
$L__BB0_16:
	fma.rn.f64 	%fd77, %fd156, 0d7FF0000000000000, 0d7FF0000000000000;
	{
	.reg .b32 %temp; 
	mov.b64 	{%temp, %r53}, %fd156;
	}
	and.b32  	%r54, %r53, 2147483647;
	setp.eq.s32 	%p9, %r54, 0;
	selp.f64 	%fd158, 0dFFF0000000000000, %fd77, %p9;
$L__BB0_17:
	mul.f64 	%fd110, %fd158, 0d3C695355BAAAFAD3;
	fma.rn.f64 	%fd111, %fd158, 0d3FDBCB7B1526E50E, %fd110;
	add.f64 	%fd159, %fd159, %fd111;
$L__BB0_18:
	setp.lt.s32 	%p11, %r1, 1;
	setp.ge.s32 	%p12, %r1, %r32;
	or.pred  	%p13, %p11, %p12;
	@%p13 bra 	$L__BB0_27;
	cvt.rn.f64.u32 	%fd112, %r1;
	fma.rn.f64 	%fd113, %fd36, %fd112, %fd34;
	fma.rn.f64 	%fd114, %fd113, %fd113, %fd113;
	sqrt.rn.f64 	%fd115, %fd114;
	add.f64 	%fd160, %fd115, 0d3FF0000000000000;
	{
	.reg .b32 %temp; 
	mov.b64 	{%temp, %r86}, %fd160;
	}
	{
	.reg .b32 %temp; 
	mov.b64 	{%r87, %temp}, %fd160;
	}
	setp.gt.s32 	%p14, %r86, 1048575;
	mov.b32 	%r88, -1023;
	@%p14 bra 	$L__BB0_21;
	mul.f64 	%fd160, %fd160, 0d4350000000000000;
	{
	.reg .b32 %temp; 
	mov.b64 	{%temp, %r86}, %fd160;
	}
	{
	.reg .b32 %temp; 
	mov.b64 	{%r87, %temp}, %fd160;
	}
	mov.b32 	%r88, -1077;
$L__BB0_21:
	add.s32 	%r66, %r86, -1;
	setp.gt.u32 	%p15, %r66, 2146435070;
	@%p15 bra 	$L__BB0_25;
	shr.u32 	%r69, %r86, 20;
	add.s32 	%r89, %r88, %r69;
	and.b32  	%r70, %r86, 1048575;
	or.b32  	%r71, %r70, 1072693248;
	mov.b64 	%fd161, {%r87, %r71};
	setp.lt.u32 	%p17, %r71, 1073127583;
	@%p17 bra 	$L__BB0_24;
	{
	.reg .b32 %temp; 
	mov.b64 	{%r72, %temp}, %fd161;
	}
	{
	.reg .b32 %temp; 
	mov.b64 	{%temp, %r73}, %fd161;
	}
	add.s32 	%r74, %r73, -1048576;
	mov.b64 	%fd161, {%r72, %r74};
	add.s32 	%r89, %r89, 1;
$L__BB0_24:
	add.f64 	%fd117, %fd161, 0dBFF0000000000000;
	add.f64 	%fd118, %fd161, 0d3FF0000000000000;
	rcp.approx.ftz.f64 	%fd119, %fd118;
	neg.f64 	%fd120, %fd118;
	fma.rn.f64 	%fd121, %fd120, %fd119, 0d3FF0000000000000;
	fma.rn.f64 	%fd122, %fd121, %fd121, %fd121;
	fma.rn.f64 	%fd123, %fd122, %fd119, %fd119;
	mul.f64 	%fd124, %fd117, %fd123;
	fma.rn.f64 	%fd125, %fd117, %fd123, %fd124;
	mul.f64 	%fd126, %fd125, %fd125;
	fma.rn.f64 	%fd127, %fd126, 0d3EB1380B3AE80F1E, 0d3ED0EE258B7A8B04;
	fma.rn.f64 	%fd128, %fd127, %fd126, 0d3EF3B2669F02676F;
	fma.rn.f64 	%fd129, %fd128, %fd126, 0d3F1745CBA9AB0956;
	fma.rn.f64 	%fd130, %fd129, %fd126, 0d3F3C71C72D1B5154;
	fma.rn.f64 	%fd131, %fd130, %fd126, 0d3F624924923BE72D;
	fma.rn.f64 	%fd132, %fd131, %fd126, 0d3F8999999999A3C4;
	fma.rn.f64 	%fd133, %fd132, %fd126, 0d3FB5555555555554;
	sub.f64 	%fd134, %fd117, %fd125;
	add.f64 	%fd135, %fd134, %fd134;
	neg.f64 	%fd136, %fd125;
	fma.rn.f64 	%fd137, %fd136, %fd117, %fd135;
	mul.f64 	%fd138, %fd123, %fd137;
	mul.f64 	%fd139, %fd126, %fd133;
	fma.rn.f64 	%fd140, %fd139, %fd125, %fd138;
	xor.b32  	%r75, %r89, -2147483648;
	mov.b32 	%r76, 1127219200;
	mov.b64 	%fd141, {%r75, %r76};
	mov.b32 	%r77, -2147483648;
	mov.b64 	%fd142, {%r77, %r76};
	sub.f64 	%fd143, %fd141, %fd142;
	fma.rn.f64 	%fd144, %fd143, 0d3FE62E42FEFA39EF, %fd125;
	fma.rn.f64 	%fd145, %fd143, 0dBFE62E42FEFA39EF, %fd144;
	sub.f64 	%fd146, %fd145, %fd125;
	sub.f64 	%fd147, %fd140, %fd146;
	fma.rn.f64 	%fd148, %fd143, 0d3C7ABC9E3B39803F, %fd147;
	add.f64 	%fd162, %fd144, %fd148;
	bra.uni 	$L__BB0_26;
$L__BB0_25:
	fma.rn.f64 	%fd116, %fd160, 0d7FF0000000000000, 0d7FF0000000000000;
	{
	.reg .b32 %temp; 
	mov.b64 	{%temp, %r67}, %fd160;
	}
	and.b32  	%r68, %r67, 2147483647;
	setp.eq.s32 	%p16, %r68, 0;
	selp.f64 	%fd162, 0dFFF0000000000000, %fd116, %p16;
$L__BB0_26:
	mul.f64 	%fd149, %fd162, 0d3C695355BAAAFAD3;
	fma.rn.f64 	%fd150, %fd162, 0d3FDBCB7B1526E50E, %fd149;
	fma.rn.f64 	%fd159, %fd150, 0d4000000000000000, %fd159;
$L__BB0_27:
	cvta.to.global.u64 	%rd2, %rd1;
	atom.global.add.f64 	%fd151, [%rd2], %fd159;
	ret;

}


// ===== COMPILED SASS (sm_100) =====

	.target	sm_100

	.elftype	@"ET_EXEC"


//--------------------- .note.nv.tkinfo           --------------------------
	.section	.note.nv.tkinfo,"",@"SHT_NOTE"
	.sectionflags	@"SHF_NOTE_NV_TKINFO"
	.tkinfo
        /*0018*/ 	.word	0x00000002
        /*0030*/ 	.string	""
        /*0030*/ 	.string	"ptxas"
        /*0030*/ 	.string	"Cuda compilation tools, release 13.0, V13.0.88"
        /*0030*/ 	.string	"Build cuda_13.0.r13.0/compiler.36424714_0"
        /*0030*/ 	.string	"-arch sm_100 -m 64 "



//--------------------- .note.nv.cuinfo           --------------------------
	.section	.note.nv.cuinfo,"",@"SHT_NOTE"
	.sectionflags	@"SHF_NOTE_NV_CUINFO"
        /*0018*/ 	.short	0x0002
        /*001a*/ 	.short	0x0064
        /*001c*/ 	.short	0x0082
	.zero		2


//--------------------- .nv.info                  --------------------------
	.section	.nv.info,"",@"SHT_CUDA_INFO"
	.align	4


	//----- nvinfo : EIATTR_REGCOUNT
	.align		4
        /*0000*/ 	.byte	0x04, 0x2f
        /*0002*/ 	.short	(.L_1 - .L_0)
	.align		4
.L_0:
        /*0004*/ 	.word	index@(_Z21trapezoidal_rule_cudaddidPd)
        /*0008*/ 	.word	0x00000016


	//----- nvinfo : EIATTR_FRAME_SIZE
	.align		4
.L_1:
        /*000c*/ 	.byte	0x04, 0x11
        /*000e*/ 	.short	(.L_3 - .L_2)
	.align		4
.L_2:
        /*0010*/ 	.word	index@($__internal_0_$__cuda_sm20_dsqrt_rn_f64_mediumpath_v1)
        /*0014*/ 	.word	0x00000000


	//----- nvinfo : EIATTR_FRAME_SIZE
	.align		4
.L_3:
        /*0018*/ 	.byte	0x04, 0x11
        /*001a*/ 	.short	(.L_5 - .L_4)
	.align		4
.L_4:
        /*001c*/ 	.word	index@(_Z21trapezoidal_rule_cudaddidPd)
        /*0020*/ 	.word	0x00000000


	//----- nvinfo : EIATTR_MIN_STACK_SIZE
	.align		4
.L_5:
        /*0024*/ 	.byte	0x04, 0x12
        /*0026*/ 	.short	(.L_7 - .L_6)
	.align		4
.L_6:
        /*0028*/ 	.word	index@(_Z21trapezoidal_rule_cudaddidPd)
        /*002c*/ 	.word	0x00000000
.L_7:


//--------------------- .nv.compat                --------------------------
	.section	.nv.compat,"",@"SHT_CUDA_COMPAT_INFO"
	.align	4
        /*0000*/ 	.byte	0x02, 0x09, 0x00, 0x00, 0x02, 0x02, 0x01, 0x00, 0x02, 0x05, 0x05, 0x00, 0x03, 0x07, 0x01, 0x01
        /*0010*/ 	.byte	0x02, 0x03, 0x00, 0x00, 0x02, 0x06, 0x01, 0x00, 0x04, 0x0b, 0x08, 0x00, 0x01, 0x00, 0x00, 0x00
        /*0020*/ 	.byte	0x00, 0x00, 0x00, 0x00


//--------------------- .nv.info._Z21trapezoidal_rule_cudaddidPd --------------------------
	.section	.nv.info._Z21trapezoidal_rule_cudaddidPd,"",@"SHT_CUDA_INFO"
	.sectionflags	@""
	.align	4


	//----- nvinfo : EIATTR_CUDA_API_VERSION
	.align		4
        /*0000*/ 	.byte	0x04, 0x37
        /*0002*/ 	.short	(.L_9 - .L_8)
.L_8:
        /*0004*/ 	.word	0x00000082


	//----- nvinfo : EIATTR_KPARAM_INFO
	.align		4
.L_9:
        /*0008*/ 	.byte	0x04, 0x17
        /*000a*/ 	.short	(.L_11 - .L_10)
.L_10:
        /*000c*/ 	.word	0x00000000
        /*0010*/ 	.short	0x0004
        /*0012*/ 	.short	0x0020
        /*0014*/ 	.byte	0x00, 0xf5, 0x21, 0x00


	//----- nvinfo : EIATTR_KPARAM_INFO
	.align		4
.L_11:
        /*0018*/ 	.byte	0x04, 0x17
        /*001a*/ 	.short	(.L_13 - .L_12)
.L_12:
        /*001c*/ 	.word	0x00000000
        /*0020*/ 	.short	0x0003
        /*0022*/ 	.short	0x0018
        /*0024*/ 	.byte	0x00, 0xf0, 0x21, 0x00


	//----- nvinfo : EIATTR_KPARAM_INFO
	.align		4
.L_13:
        /*0028*/ 	.byte	0x04, 0x17
        /*002a*/ 	.short	(.L_15 - .L_14)
.L_14:
        /*002c*/ 	.word	0x00000000
        /*0030*/ 	.short	0x0002
        /*0032*/ 	.short	0x0010
        /*0034*/ 	.byte	0x00, 0xf0, 0x11, 0x00


	//----- nvinfo : EIATTR_KPARAM_INFO
	.align		4
.L_15:
        /*0038*/ 	.byte	0x04, 0x17
        /*003a*/ 	.short	(.L_17 - .L_16)
.L_16:
        /*003c*/ 	.word	0x00000000
        /*0040*/ 	.short	0x0001
        /*0042*/ 	.short	0x0008
        /*0044*/ 	.byte	0x00, 0xf0, 0x21, 0x00


	//----- nvinfo : EIATTR_KPARAM_INFO
	.align		4
.L_17:
        /*0048*/ 	.byte	0x04, 0x17
        /*004a*/ 	.short	(.L_19 - .L_18)
.L_18:
        /*004c*/ 	.word	0x00000000
        /*0050*/ 	.short	0x0000
        /*0052*/ 	.short	0x0000
        /*0054*/ 	.byte	0x00, 0xf0, 0x21, 0x00


	//----- nvinfo : EIATTR_SPARSE_MMA_MASK
	.align		4
.L_19:
        /*0058*/ 	.byte	0x03, 0x50
        /*005a*/ 	.short	0x0000


	//----- nvinfo : EIATTR_MAXREG_COUNT
	.align		4
        /*005c*/ 	.byte	0x03, 0x1b
        /*005e*/ 	.short	0x00ff


	//----- nvinfo : EIATTR_MERCURY_ISA_VERSION
	.align		4
        /*0060*/ 	.byte	0x03, 0x5f
        /*0062*/ 	.short	0x0101


	//----- nvinfo : EIATTR_VRC_CTA_INIT_COUNT
	.align		4
        /*0064*/ 	.byte	0x02, 0x4a
	.zero		1
	.zero		1


	//----- nvinfo : EIATTR_EXIT_INSTR_OFFSETS
	.align		4
        /*0068*/ 	.byte	0x04, 0x1c
        /*006a*/ 	.short	(.L_21 - .L_20)


	//   ....[0]....
.L_20:
        /*006c*/ 	.word	0x000017d0


	//----- nvinfo : EIATTR_CRS_STACK_SIZE
	.align		4
.L_21:
        /*0070*/ 	.byte	0x04, 0x1e
        /*0072*/ 	.short	(.L_23 - .L_22)
.L_22:
        /*0074*/ 	.word	0x00000000


	//----- nvinfo : EIATTR_CBANK_PARAM_SIZE
	.align		4
.L_23:
        /*0078*/ 	.byte	0x03, 0x19
        /*007a*/ 	.short	0x0028


	//----- nvinfo : EIATTR_PARAM_CBANK
	.align		4
        /*007c*/ 	.byte	0x04, 0x0a
        /*007e*/ 	.short	(.L_25 - .L_24)
	.align		4
.L_24:
        /*0080*/ 	.word	index@(.nv.constant0._Z21trapezoidal_rule_cudaddidPd)
        /*0084*/ 	.short	0x0380
        /*0086*/ 	.short	0x0028


	//----- nvinfo : EIATTR_SW_WAR
	.align		4
.L_25:
        /*0088*/ 	.byte	0x04, 0x36
        /*008a*/ 	.short	(.L_27 - .L_26)
.L_26:
        /*008c*/ 	.word	0x00000008
.L_27:


//--------------------- .nv.callgraph             --------------------------
	.section	.nv.callgraph,"",@"SHT_CUDA_CALLGRAPH"
	.align	4
	.sectionentsize	8
	.align		4
        /*0000*/ 	.word	0x00000000
	.align		4
        /*0004*/ 	.word	0xffffffff
	.align		4
        /*0008*/ 	.word	0x00000000
	.align		4
        /*000c*/ 	.word	0xfffffffe
	.align		4
        /*0010*/ 	.word	0x00000000
	.align		4
        /*0014*/ 	.word	0xfffffffd
	.align		4
        /*0018*/ 	.word	0x00000000
	.align		4
        /*001c*/ 	.word	0xfffffffc


//--------------------- .text._Z21trapezoidal_rule_cudaddidPd --------------------------
	.section	.text._Z21trapezoidal_rule_cudaddidPd,"ax",@progbits
	.align	128
        .global         _Z21trapezoidal_rule_cudaddidPd
        .type           _Z21trapezoidal_rule_cudaddidPd,@function
        .size           _Z21trapezoidal_rule_cudaddidPd,(.L_x_24 - _Z21trapezoidal_rule_cudaddidPd)
        .other          _Z21trapezoidal_rule_cudaddidPd,@"STO_CUDA_ENTRY STV_DEFAULT"
_Z21trapezoidal_rule_cudaddidPd:
.text._Z21trapezoidal_rule_cudaddidPd:
[----:B------:R-:W-:Y:S01]  /*0000*/  LDC R1, c[0x0][0x37c] ;  /* 0x0000df00ff017b82 */ /* 0x000fe20000000800 */
[----:B------:R-:W0:Y:S07]  /*0010*/  S2R R0, SR_TID.X ;  /* 0x0000000000007919 */ /* 0x000e2e0000002100 */
[----:B------:R-:W0:Y:S01]  /*0020*/  S2UR UR4, SR_CTAID.X ;  /* 0x00000000000479c3 */ /* 0x000e220000002500 */
[----:B------:R-:W-:Y:S07]  /*0030*/  BSSY.RECONVERGENT B0, `(.L_x_0) ;  /* 0x000007d000007945 */ /* 0x000fee0003800200 */
[----:B------:R-:W0:Y:S02]  /*0040*/  LDC R3, c[0x0][0x360] ;  /* 0x0000d800ff037b82 */ /* 0x000e240000000800 */
[----:B0-----:R-:W-:Y:S01]  /*0050*/  IMAD R0, R3, UR4, R0 ;  /* 0x0000000403007c24 */ /* 0x001fe2000f8e0200 */
[----:B------:R-:W-:-:S04]  /*0060*/  CS2R R2, SRZ ;  /* 0x0000000000027805 */ /* 0x000fc8000001ff00 */
[----:B------:R-:W-:-:S13]  /*0070*/  ISETP.NE.AND P0, PT, R0, RZ, PT ;  /* 0x000000ff0000720c */ /* 0x000fda0003f05270 */
[----:B------:R-:W-:Y:S05]  /*0080*/  @P0 BRA `(.L_x_1) ;  /* 0x0000000400dc0947 */ /* 0x000fea0003800000 */
[----:B------:R-:W0:Y:S01]  /*0090*/  LDC.64 R6, c[0x0][0x380] ;  /* 0x0000e000ff067b82 */ /* 0x000e220000000a00 */
[----:B------:R-:W-:Y:S02]  /*00a0*/  IMAD.MOV.U32 R8, RZ, RZ, 0x0 ;  /* 0x00000000ff087424 */ /* 0x000fe400078e00ff */
[----:B------:R-:W-:Y:S01]  /*00b0*/  IMAD.MOV.U32 R9, RZ, RZ, 0x3fd80000 ;  /* 0x3fd80000ff097424 */ /* 0x000fe200078e00ff */
[----:B0-----:R-:W-:-:S06]  /*00c0*/  DFMA R6, R6, R6, R6 ;  /* 0x000000060606722b */ /* 0x001fcc0000000006 */
[----:B------:R-:W0:Y:S04]  /*00d0*/  MUFU.RSQ64H R3, R7 ;  /* 0x0000000700037308 */ /* 0x000e280000001c00 */
[----:B------:R-:W-:-:S05]  /*00e0*/  VIADD R2, R7, 0xfcb00000 ;  /* 0xfcb0000007027836 */ /* 0x000fca0000000000 */
[----:B------:R-:W-:Y:S01]  /*00f0*/  ISETP.GE.U32.AND P0, PT, R2, 0x7ca00000, PT ;  /* 0x7ca000000200780c */ /* 0x000fe20003f06070 */
[----:B0-----:R-:W-:-:S08]  /*0100*/  DMUL R4, R2, R2 ;  /* 0x0000000202047228 */ /* 0x001fd00000000000 */
[----:B------:R-:W-:-:S08]  /*0110*/  DFMA R4, R6, -R4, 1 ;  /* 0x3ff000000604742b */ /* 0x000fd00000000804 */
[----:B------:R-:W-:Y:S02]  /*0120*/  DFMA R8, R4, R8, 0.5 ;  /* 0x3fe000000408742b */ /* 0x000fe40000000008 */
[----:B------:R-:W-:-:S08]  /*0130*/  DMUL R4, R2, R4 ;  /* 0x0000000402047228 */ /* 0x000fd00000000000 */
[----:B------:R-:W-:-:S08]  /*0140*/  DFMA R8, R8, R4, R2 ;  /* 0x000000040808722b */ /* 0x000fd00000000002 */
[----:B------:R-:W-:Y:S02]  /*0150*/  DMUL R12, R6, R8 ;  /* 0x00000008060c7228 */ /* 0x000fe40000000000 */
[----:B------:R-:W-:Y:S01]  /*0160*/  IADD3 R5, PT, PT, R9, -0x100000, RZ ;  /* 0xfff0000009057810 */ /* 0x000fe20007ffe0ff */
[----:B------:R-:W-:-:S05]  /*0170*/  IMAD.MOV.U32 R4, RZ, RZ, R8 ;  /* 0x000000ffff047224 */ /* 0x000fca00078e0008 */
[----:B------:R-:W-:-:S08]  /*0180*/  DFMA R10, R12, -R12, R6 ;  /* 0x8000000c0c0a722b */ /* 0x000fd00000000006 */
[----:B------:R-:W-:Y:S01]  /*0190*/  DFMA R14, R10, R4, R12 ;  /* 0x000000040a0e722b */ /* 0x000fe2000000000c */
[----:B------:R-:W-:Y:S10]  /*01a0*/  @!P0 BRA `(.L_x_2) ;  /* 0x0000000000208947 */ /* 0x000ff40003800000 */
[----:B------:R-:W-:Y:S01]  /*01b0*/  IMAD.MOV.U32 R4, RZ, RZ, R8 ;  /* 0x000000ffff047224 */ /* 0x000fe200078e0008 */
[----:B------:R-:W-:Y:S01]  /*01c0*/  MOV R9, R11 ;  /* 0x0000000b00097202 */ /* 0x000fe20000000f00 */
[----:B------:R-:W-:Y:S01]  /*01d0*/  IMAD.MOV.U32 R8, RZ, RZ, R10 ;  /* 0x000000ffff087224 */ /* 0x000fe200078e000a */
[----:B------:R-:W-:Y:S01]  /*01e0*/  MOV R10, 0x210 ;  /* 0x00000210000a7802 */ /* 0x000fe20000000f00 */
[----:B------:R-:W-:-:S07]  /*01f0*/  IMAD.MOV.U32 R14, RZ, RZ, R2 ;  /* 0x000000ffff0e7224 */ /* 0x000fce00078e0002 */
[----:B------:R-:W-:Y:S05]  /*0200*/  CALL.REL.NOINC `($__internal_0_$__cuda_sm20_dsqrt_rn_f64_mediumpath_v1) ;  /* 0x0000001400747944 */ /* 0x000fea0003c00000 */
[----:B------:R-:W-:Y:S02]  /*0210*/  IMAD.MOV.U32 R14, RZ, RZ, R16 ;  /* 0x000000ffff0e7224 */ /* 0x000fe400078e0010 */
[----:B------:R-:W-:-:S07]  /*0220*/  IMAD.MOV.U32 R15, RZ, RZ, R17 ;  /* 0x000000ffff0f7224 */ /* 0x000fce00078e0011 */
.L_x_2:
[----:B------:R-:W-:Y:S01]  /*0230*/  DADD R14, R14, 1 ;  /* 0x3ff000000e0e7429 */ /* 0x000fe20000000000 */
[----:B------:R-:W-:Y:S09]  /*0240*/  BSSY.RECONVERGENT B1, `(.L_x_3) ;  /* 0x0000054000017945 */ /* 0x000ff20003800200 */
[----:B------:R-:W-:Y:S01]  /*0250*/  ISETP.GT.AND P0, PT, R15, 0xfffff, PT ;  /* 0x000fffff0f00780c */ /* 0x000fe20003f04270 */
[--C-:B------:R-:W-:Y:S01]  /*0260*/  IMAD.MOV.U32 R5, RZ, RZ, R15.reuse ;  /* 0x000000ffff057224 */ /* 0x100fe200078e000f */
[----:B------:R-:W-:Y:S01]  /*0270*/  MOV R4, R14 ;  /* 0x0000000e00047202 */ /* 0x000fe20000000f00 */
[----:B------:R-:W-:-:S10]  /*0280*/  IMAD.MOV.U32 R3, RZ, RZ, R15 ;  /* 0x000000ffff037224 */ /* 0x000fd400078e000f */
[----:B------:R-:W-:-:S10]  /*0290*/  @!P0 DMUL R4, R4, 1.80143985094819840000e+16 ;  /* 0x4350000004048828 */ /* 0x000fd40000000000 */
[----:B------:R-:W-:Y:S02]  /*02a0*/  @!P0 IMAD.MOV.U32 R3, RZ, RZ, R5 ;  /* 0x000000ffff038224 */ /* 0x000fe400078e0005 */
[----:B------:R-:W-:-:S03]  /*02b0*/  @!P0 IMAD.MOV.U32 R14, RZ, RZ, R4 ;  /* 0x000000ffff0e8224 */ /* 0x000fc600078e0004 */
[----:B------:R-:W-:-:S04]  /*02c0*/  IADD3 R2, PT, PT, R3, -0x1, RZ ;  /* 0xffffffff03027810 */ /* 0x000fc80007ffe0ff */
[----:B------:R-:W-:Y:S01]  /*02d0*/  ISETP.GT.U32.AND P1, PT, R2, 0x7feffffe, PT ;  /* 0x7feffffe0200780c */ /* 0x000fe20003f24070 */
[----:B------:R-:W-:Y:S02]  /*02e0*/  IMAD.MOV.U32 R2, RZ, RZ, -0x3ff ;  /* 0xfffffc01ff027424 */ /* 0x000fe400078e00ff */
[----:B------:R-:W-:-:S10]  /*02f0*/  @!P0 IMAD.MOV.U32 R2, RZ, RZ, -0x435 ;  /* 0xfffffbcbff028424 */ /* 0x000fd400078e00ff */
[----:B------:R-:W-:Y:S05]  /*0300*/  @P1 BRA `(.L_x_4) ;  /* 0x0000000400041947 */ /* 0x000fea0003800000 */
[----:B------:R-:W-:Y:S01]  /*0310*/  LOP3.LUT R4, R3, 0xfffff, RZ, 0xc0, !PT ;  /* 0x000fffff03047812 */ /* 0x000fe200078ec0ff */
[----:B------:R-:W-:Y:S01]  /*0320*/  IMAD.MOV.U32 R6, RZ, RZ, RZ ;  /* 0x000000ffff067224 */ /* 0x000fe200078e00ff */
[----:B------:R-:W-:Y:S01]  /*0330*/  UMOV UR4, 0x3ae80f1e ;  /* 0x3ae80f1e00047882 */ /* 0x000fe20000000000 */
[----:B------:R-:W-:Y:S01]  /*0340*/  IMAD.MOV.U32 R15, RZ, RZ, 0x3ed0ee25 ;  /* 0x3ed0ee25ff0f7424 */ /* 0x000fe200078e00ff */
[----:B------:R-:W-:Y:S01]  /*0350*/  LOP3.LUT R5, R4, 0x3ff00000, RZ, 0xfc, !PT ;  /* 0x3ff0000004057812 */ /* 0x000fe200078efcff */
[----:B------:R-:W-:Y:S01]  /*0360*/  UMOV UR5, 0x3eb1380b ;  /* 0x3eb1380b00057882 */ /* 0x000fe20000000000 */
[----:B------:R-:W-:Y:S01]  /*0370*/  MOV R4, R14 ;  /* 0x0000000e00047202 */ /* 0x000fe20000000f00 */
[----:B------:R-:W-:Y:S01]  /*0380*/  IMAD.MOV.U32 R17, RZ, RZ, 0x43300000 ;  /* 0x43300000ff117424 */ /* 0x000fe200078e00ff */
[----:B------:R-:W-:Y:S01]  /*0390*/  ISETP.GE.U32.AND P0, PT, R5, 0x3ff6a09f, PT ;  /* 0x3ff6a09f0500780c */ /* 0x000fe20003f06070 */
[----:B------:R-:W-:Y:S01]  /*03a0*/  UMOV UR6, 0x80000000 ;  /* 0x8000000000067882 */ /* 0x000fe20000000000 */
[----:B------:R-:W-:Y:S01]  /*03b0*/  MOV R14, 0x8b7a8b04 ;  /* 0x8b7a8b04000e7802 */ /* 0x000fe20000000f00 */
[----:B------:R-:W-:Y:S01]  /*03c0*/  UMOV UR7, 0x43300000 ;  /* 0x4330000000077882 */ /* 0x000fe20000000000 */
[----:B------:R-:W-:-:S09]  /*03d0*/  LEA.HI R16, R3, R2, RZ, 0xc ;  /* 0x0000000203107211 */ /* 0x000fd200078f60ff */
[----:B------:R-:W-:Y:S02]  /*03e0*/  @P0 VIADD R7, R5, 0xfff00000 ;  /* 0xfff0000005070836 */ /* 0x000fe40000000000 */
[----:B------:R-:W-:Y:S02]  /*03f0*/  @P0 VIADD R16, R16, 0x1 ;  /* 0x0000000110100836 */ /* 0x000fe40000000000 */
[----:B------:R-:W-:-:S03]  /*0400*/  @P0 IMAD.MOV.U32 R5, RZ, RZ, R7 ;  /* 0x000000ffff050224 */ /* 0x000fc600078e0007 */
[----:B------:R-:W-:-:S03]  /*0410*/  LOP3.LUT R16, R16, 0x80000000, RZ, 0x3c, !PT ;  /* 0x8000000010107812 */ /* 0x000fc600078e3cff */
[C---:B------:R-:W-:Y:S02]  /*0420*/  DADD R12, R4.reuse, 1 ;  /* 0x3ff00000040c7429 */ /* 0x040fe40000000000 */
[----:B------:R-:W-:-:S04]  /*0430*/  DADD R4, R4, -1 ;  /* 0xbff0000004047429 */ /* 0x000fc80000000000 */
[----:B------:R-:W0:Y:S02]  /*0440*/  MUFU.RCP64H R7, R13 ;  /* 0x0000000d00077308 */ /* 0x000e240000001800 */
[----:B0-----:R-:W-:-:S08]  /*0450*/  DFMA R8, -R12, R6, 1 ;  /* 0x3ff000000c08742b */ /* 0x001fd00000000106 */
[----:B------:R-:W-:-:S08]  /*0460*/  DFMA R8, R8, R8, R8 ;  /* 0x000000080808722b */ /* 0x000fd00000000008 */
[----:B------:R-:W-:-:S08]  /*0470*/  DFMA R6, R6, R8, R6 ;  /* 0x000000080606722b */ /* 0x000fd00000000006 */
[----:B------:R-:W-:-:S08]  /*0480*/  DMUL R8, R4, R6 ;  /* 0x0000000604087228 */ /* 0x000fd00000000000 */
[----:B------:R-:W-:-:S08]  /*0490*/  DFMA R8, R4, R6, R8 ;  /* 0x000000060408722b */ /* 0x000fd00000000008 */
[----:B------:R-:W-:Y:S02]  /*04a0*/  DMUL R10, R8, R8 ;  /* 0x00000008080a7228 */ /* 0x000fe40000000000 */
[----:B------:R-:W-:-:S06]  /*04b0*/  DADD R2, R4, -R8 ;  /* 0x0000000004027229 */ /* 0x000fcc0000000808 */
[----:B------:R-:W-:Y:S01]  /*04c0*/  DFMA R12, R10, UR4, R14 ;  /* 0x000000040a0c7c2b */ /* 0x000fe2000800000e */
[----:B------:R-:W-:Y:S01]  /*04d0*/  UMOV UR4, 0x9f02676f ;  /* 0x9f02676f00047882 */ /* 0x000fe20000000000 */
[----:B------:R-:W-:Y:S01]  /*04e0*/  UMOV UR5, 0x3ef3b266 ;  /* 0x3ef3b26600057882 */ /* 0x000fe20000000000 */
[----:B------:R-:W-:Y:S02]  /*04f0*/  DADD R14, R2, R2 ;  /* 0x00000000020e7229 */ /* 0x000fe40000000002 */
[----:B------:R-:W-:Y:S01]  /*0500*/  DADD R2, R16, -UR6 ;  /* 0x8000000610027e29 */ /* 0x000fe20008000000 */
[----:B------:R-:W-:Y:S01]  /*0510*/  UMOV UR6, 0xfefa39ef ;  /* 0xfefa39ef00067882 */ /* 0x000fe20000000000 */
[----:B------:R-:W-:Y:S01]  /*0520*/  UMOV UR7, 0x3fe62e42 ;  /* 0x3fe62e4200077882 */ /* 0x000fe20000000000 */
[----:B------:R-:W-:Y:S01]  /*0530*/  DFMA R12, R10, R12, UR4 ;  /* 0x000000040a0c7e2b */ /* 0x000fe2000800000c */
[----:B------:R-:W-:Y:S01]  /*0540*/  UMOV UR4, 0xa9ab0956 ;  /* 0xa9ab095600047882 */ /* 0x000fe20000000000 */
[----:B------:R-:W-:Y:S01]  /*0550*/  UMOV UR5, 0x3f1745cb ;  /* 0x3f1745cb00057882 */ /* 0x000fe20000000000 */
[----:B------:R-:W-:-:S02]  /*0560*/  DFMA R14, R4, -R8, R14 ;  /* 0x80000008040e722b */ /* 0x000fc4000000000e */
[----:B------:R-:W-:-:S03]  /*0570*/  DFMA R4, R2, UR6, R8 ;  /* 0x0000000602047c2b */ /* 0x000fc60008000008 */
[----:B------:R-:W-:Y:S01]  /*0580*/  DFMA R12, R10, R12, UR4 ;  /* 0x000000040a0c7e2b */ /* 0x000fe2000800000c */
[----:B------:R-:W-:Y:S01]  /*0590*/  UMOV UR4, 0x2d1b5154 ;  /* 0x2d1b515400047882 */ /* 0x000fe20000000000 */
[----:B------:R-:W-:Y:S01]  /*05a0*/  UMOV UR5, 0x3f3c71c7 ;  /* 0x3f3c71c700057882 */ /* 0x000fe20000000000 */
[----:B------:R-:W-:-:S05]  /*05b0*/  DMUL R14, R6, R14 ;  /* 0x0000000e060e7228 */ /* 0x000fca0000000000 */
[----:B------:R-:W-:Y:S01]  /*05c0*/  DFMA R12, R10, R12, UR4 ;  /* 0x000000040a0c7e2b */ /* 0x000fe2000800000c */
[----:B------:R-:W-:Y:S01]  /*05d0*/  UMOV UR4, 0x923be72d ;  /* 0x923be72d00047882 */ /* 0x000fe20000000000 */
[----:B------:R-:W-:-:S06]  /*05e0*/  UMOV UR5, 0x3f624924 ;  /* 0x3f62492400057882 */ /* 0x000fcc0000000000 */
        /* <DEDUP_REMOVED lines=8> */
[----:B------:R-:W-:Y:S02]  /*0670*/  UMOV UR5, 0x3fe62e42 ;  /* 0x3fe62e4200057882 */ /* 0x000fe40000000000 */
[----:B------:R-:W-:Y:S01]  /*0680*/  DFMA R16, R2, -UR4, R4 ;  /* 0x8000000402107c2b */ /* 0x000fe20008000004 */
[----:B------:R-:W-:Y:S01]  /*0690*/  UMOV UR4, 0x3b39803f ;  /* 0x3b39803f00047882 */ /* 0x000fe20000000000 */
[----:B------:R-:W-:Y:S02]  /*06a0*/  UMOV UR5, 0x3c7abc9e ;  /* 0x3c7abc9e00057882 */ /* 0x000fe40000000000 */
[----:B------:R-:W-:-:S04]  /*06b0*/  DMUL R12, R10, R12 ;  /* 0x0000000c0a0c7228 */ /* 0x000fc80000000000 */
[----:B------:R-:W-:-:S04]  /*06c0*/  DADD R16, -R8, R16 ;  /* 0x0000000008107229 */ /* 0x000fc80000000110 */
[----:B------:R-:W-:-:S08]  /*06d0*/  DFMA R12, R8, R12, R14 ;  /* 0x0000000c080c722b */ /* 0x000fd0000000000e */
[----:B------:R-:W-:-:S08]  /*06e0*/  DADD R12, R12, -R16 ;  /* 0x000000000c0c7229 */ /* 0x000fd00000000810 */
[----:B------:R-:W-:-:S08]  /*06f0*/  DFMA R12, R2, UR4, R12 ;  /* 0x00000004020c7c2b */ /* 0x000fd0000800000c */
[----:B------:R-:W-:Y:S01]  /*0700*/  DADD R4, R4, R12 ;  /* 0x0000000004047229 */ /* 0x000fe2000000000c */
[----:B------:R-:W-:Y:S10]  /*0710*/  BRA `(.L_x_5) ;  /* 0x0000000000187947 */ /* 0x000ff40003800000 */
.L_x_4:
[----:B------:R-:W-:Y:S01]  /*0720*/  MOV R2, 0x0 ;  /* 0x0000000000027802 */ /* 0x000fe20000000f00 */
[----:B------:R-:W-:Y:S01]  /*0730*/  IMAD.MOV.U32 R3, RZ, RZ, 0x7ff00000 ;  /* 0x7ff00000ff037424 */ /* 0x000fe200078e00ff */
[----:B------:R-:W-:-:S05]  /*0740*/  LOP3.LUT P0, RZ, R5, 0x7fffffff, RZ, 0xc0, !PT ;  /* 0x7fffffff05ff7812 */ /* 0x000fca000780c0ff */
[----:B------:R-:W-:-:S10]  /*0750*/  DFMA R2, R4, R2, +INF ;  /* 0x7ff000000402742b */ /* 0x000fd40000000002 */
[----:B------:R-:W-:Y:S02]  /*0760*/  FSEL R4, R2, RZ, P0 ;  /* 0x000000ff02047208 */ /* 0x000fe40000000000 */
[----:B------:R-:W-:-:S07]  /*0770*/  FSEL R5, R3, -QNAN , P0 ;  /* 0xfff0000003057808 */ /* 0x000fce0000000000 */
.L_x_5:
[----:B------:R-:W-:Y:S05]  /*0780*/  BSYNC.RECONVERGENT B1 ;  /* 0x0000000000017941 */ /* 0x000fea0003800200 */
.L_x_3:
[----:B------:R-:W-:Y:S01]  /*0790*/  UMOV UR4, 0xbaaafad3 ;  /* 0xbaaafad300047882 */ /* 0x000fe20000000000 */
[----:B------:R-:W-:Y:S02]  /*07a0*/  UMOV UR5, 0x3c695355 ;  /* 0x3c69535500057882 */ /* 0x000fe40000000000 */
[----:B------:R-:W-:Y:S01]  /*07b0*/  DMUL R2, R4, UR4 ;  /* 0x0000000404027c28 */ /* 0x000fe20008000000 */
[----:B------:R-:W-:Y:S01]  /*07c0*/  UMOV UR4, 0x1526e50e ;  /* 0x1526e50e00047882 */ /* 0x000fe20000000000 */
[----:B------:R-:W-:-:S06]  /*07d0*/  UMOV UR5, 0x3fdbcb7b ;  /* 0x3fdbcb7b00057882 */ /* 0x000fcc0000000000 */
[----:B------:R-:W-:-:S08]  /*07e0*/  DFMA R2, R4, UR4, R2 ;  /* 0x0000000404027c2b */ /* 0x000fd00008000002 */
[----:B------:R-:W-:-:S11]  /*07f0*/  DADD R2, RZ, R2 ;  /* 0x00000000ff027229 */ /* 0x000fd60000000002 */
.L_x_1:
[----:B------:R-:W-:Y:S05]  /*0800*/  BSYNC.RECONVERGENT B0 ;  /* 0x0000000000007941 */ /* 0x000fea0003800200 */
.L_x_0:
[----:B------:R-:W0:Y:S01]  /*0810*/  LDCU UR4, c[0x0][0x390] ;  /* 0x00007200ff0477ac */ /* 0x000e220008000800 */
[----:B------:R-:W-:Y:S01]  /*0820*/  BSSY.RECONVERGENT B0, `(.L_x_6) ;  /* 0x0000078000007945 */ /* 0x000fe20003800200 */
[----:B0-----:R-:W-:-:S13]  /*0830*/  ISETP.NE.AND P0, PT, R0, UR4, PT ;  /* 0x0000000400007c0c */ /* 0x001fda000bf05270 */
[----:B------:R-:W-:Y:S05]  /*0840*/  @P0 BRA `(.L_x_7) ;  /* 0x0000000400d40947 */ /* 0x000fea0003800000 */
[----:B------:R-:W0:Y:S01]  /*0850*/  LDC.64 R6, c[0x0][0x388] ;  /* 0x0000e200ff067b82 */ /* 0x000e220000000a00 */
[----:B------:R-:W-:Y:S01]  /*0860*/  IMAD.MOV.U32 R8, RZ, RZ, 0x0 ;  /* 0x00000000ff087424 */ /* 0x000fe200078e00ff */
[----:B------:R-:W-:Y:S01]  /*0870*/  MOV R9, 0x3fd80000 ;  /* 0x3fd8000000097802 */ /* 0x000fe20000000f00 */
        /* <DEDUP_REMOVED lines=10> */
[----:B------:R-:W-:Y:S02]  /*0920*/  VIADD R5, R9, 0xfff00000 ;  /* 0xfff0000009057836 */ /* 0x000fe40000000000 */
[----:B------:R-:W-:-:S04]  /*0930*/  IMAD.MOV.U32 R4, RZ, RZ, R8 ;  /* 0x000000ffff047224 */ /* 0x000fc800078e0008 */
        /* <DEDUP_REMOVED lines=9> */
.L_x_8:
[----:B------:R-:W-:Y:S01]  /*09d0*/  DADD R16, R16, 1 ;  /* 0x3ff0000010107429 */ /* 0x000fe20000000000 */
[----:B------:R-:W-:Y:S09]  /*09e0*/  BSSY.RECONVERGENT B1, `(.L_x_9) ;  /* 0x0000054000017945 */ /* 0x000ff20003800200 */
[----:B------:R-:W-:Y:S01]  /*09f0*/  ISETP.GT.AND P0, PT, R17, 0xfffff, PT ;  /* 0x000fffff1100780c */ /* 0x000fe20003f04270 */
[----:B------:R-:W-:Y:S01]  /*0a00*/  IMAD.MOV.U32 R6, RZ, RZ, R16 ;  /* 0x000000ffff067224 */ /* 0x000fe200078e0010 */
[----:B------:R-:W-:Y:S01]  /*0a10*/  MOV R7, R17 ;  /* 0x0000001100077202 */ /* 0x000fe20000000f00 */
[----:B------:R-:W-:-:S10]  /*0a20*/  IMAD.MOV.U32 R5, RZ, RZ, R17 ;  /* 0x000000ffff057224 */ /* 0x000fd400078e0011 */
[----:B------:R-:W-:-:S10]  /*0a30*/  @!P0 DMUL R6, R6, 1.80143985094819840000e+16 ;  /* 0x4350000006068828 */ /* 0x000fd40000000000 */
[----:B------:R-:W-:Y:S02]  /*0a40*/  @!P0 IMAD.MOV.U32 R5, RZ, RZ, R7 ;  /* 0x000000ffff058224 */ /* 0x000fe400078e0007 */
[----:B------:R-:W-:Y:S02]  /*0a50*/  @!P0 IMAD.MOV.U32 R16, RZ, RZ, R6 ;  /* 0x000000ffff108224 */ /* 0x000fe400078e0006 */
[----:B------:R-:W-:-:S05]  /*0a60*/  VIADD R4, R5, 0xffffffff ;  /* 0xffffffff05047836 */ /* 0x000fca0000000000 */
[----:B------:R-:W-:Y:S02]  /*0a70*/  ISETP.GT.U32.AND P1, PT, R4, 0x7feffffe, PT ;  /* 0x7feffffe0400780c */ /* 0x000fe40003f24070 */
[----:B------:R-:W-:Y:S01]  /*0a80*/  MOV R4, 0xfffffc01 ;  /* 0xfffffc0100047802 */ /* 0x000fe20000000f00 */
[----:B------:R-:W-:-:S10]  /*0a90*/  @!P0 IMAD.MOV.U32 R4, RZ, RZ, -0x435 ;  /* 0xfffffbcbff048424 */ /* 0x000fd400078e00ff */
[----:B------:R-:W-:Y:S05]  /*0aa0*/  @P1 BRA `(.L_x_10) ;  /* 0x0000000400041947 */ /* 0x000fea0003800000 */
[----:B------:R-:W-:Y:S01]  /*0ab0*/  LOP3.LUT R6, R5, 0xfffff, RZ, 0xc0, !PT ;  /* 0x000fffff05067812 */ /* 0x000fe200078ec0ff */
[----:B------:R-:W-:Y:S01]  /*0ac0*/  IMAD.MOV.U32 R8, RZ, RZ, RZ ;  /* 0x000000ffff087224 */ /* 0x000fe200078e00ff */
[----:B------:R-:W-:Y:S01]  /*0ad0*/  MOV R17, 0x3ed0ee25 ;  /* 0x3ed0ee2500117802 */ /* 0x000fe20000000f00 */
[----:B------:R-:W-:Y:S01]  /*0ae0*/  UMOV UR4, 0x3ae80f1e ;  /* 0x3ae80f1e00047882 */ /* 0x000fe20000000000 */
[----:B------:R-:W-:Y:S01]  /*0af0*/  LOP3.LUT R7, R6, 0x3ff00000, RZ, 0xfc, !PT ;  /* 0x3ff0000006077812 */ /* 0x000fe200078efcff */
[----:B------:R-:W-:Y:S01]  /*0b00*/  IMAD.MOV.U32 R6, RZ, RZ, R16 ;  /* 0x000000ffff067224 */ /* 0x000fe200078e0010 */
[----:B------:R-:W-:Y:S01]  /*0b10*/  UMOV UR5, 0x3eb1380b ;  /* 0x3eb1380b00057882 */ /* 0x000fe20000000000 */
[----:B------:R-:W-:Y:S01]  /*0b20*/  IMAD.MOV.U32 R16, RZ, RZ, -0x748574fc ;  /* 0x8b7a8b04ff107424 */ /* 0x000fe200078e00ff */
[----:B------:R-:W-:Y:S01]  /*0b30*/  ISETP.GE.U32.AND P0, PT, R7, 0x3ff6a09f, PT ;  /* 0x3ff6a09f0700780c */ /* 0x000fe20003f06070 */
[----:B------:R-:W-:Y:S01]  /*0b40*/  IMAD.MOV.U32 R19, RZ, RZ, 0x43300000 ;  /* 0x43300000ff137424 */ /* 0x000fe200078e00ff */
[----:B------:R-:W-:Y:S01]  /*0b50*/  LEA.HI R18, R5, R4, RZ, 0xc ;  /* 0x0000000405127211 */ /* 0x000fe200078f60ff */
[----:B------:R-:W-:Y:S01]  /*0b60*/  UMOV UR6, 0x80000000 ;  /* 0x8000000000067882 */ /* 0x000fe20000000000 */
[----:B------:R-:W-:-:S09]  /*0b70*/  UMOV UR7, 0x43300000 ;  /* 0x4330000000077882 */ /* 0x000fd20000000000 */
[----:B------:R-:W-:Y:S01]  /*0b80*/  @P0 IADD3 R9, PT, PT, R7, -0x100000, RZ ;  /* 0xfff0000007090810 */ /* 0x000fe20007ffe0ff */
[----:B------:R-:W-:-:S04]  /*0b90*/  @P0 VIADD R18, R18, 0x1 ;  /* 0x0000000112120836 */ /* 0x000fc80000000000 */
[----:B------:R-:W-:Y:S01]  /*0ba0*/  @P0 IMAD.MOV.U32 R7, RZ, RZ, R9 ;  /* 0x000000ffff070224 */ /* 0x000fe200078e0009 */
[----:B------:R-:W-:-:S05]  /*0bb0*/  LOP3.LUT R18, R18, 0x80000000, RZ, 0x3c, !PT ;  /* 0x8000000012127812 */ /* 0x000fca00078e3cff */
        /* <DEDUP_REMOVED lines=48> */
.L_x_10:
[----:B------:R-:W-:Y:S01]  /*0ec0*/  IMAD.MOV.U32 R4, RZ, RZ, 0x0 ;  /* 0x00000000ff047424 */ /* 0x000fe200078e00ff */
[----:B------:R-:W-:Y:S02]  /*0ed0*/  MOV R5, 0x7ff00000 ;  /* 0x7ff0000000057802 */ /* 0x000fe40000000f00 */
[----:B------:R-:W-:-:S04]  /*0ee0*/  LOP3.LUT P0, RZ, R7, 0x7fffffff, RZ, 0xc0, !PT ;  /* 0x7fffffff07ff7812 */ /* 0x000fc8000780c0ff */
[----:B------:R-:W-:-:S10]  /*0ef0*/  DFMA R4, R6, R4, +INF ;  /* 0x7ff000000604742b */ /* 0x000fd40000000004 */
[----:B------:R-:W-:Y:S02]  /*0f00*/  FSEL R6, R4, RZ, P0 ;  /* 0x000000ff04067208 */ /* 0x000fe40000000000 */
[----:B------:R-:W-:-:S07]  /*0f10*/  FSEL R7, R5, -QNAN , P0 ;  /* 0xfff0000005077808 */ /* 0x000fce0000000000 */
.L_x_11:
[----:B------:R-:W-:Y:S05]  /*0f20*/  BSYNC.RECONVERGENT B1 ;  /* 0x0000000000017941 */ /* 0x000fea0003800200 */
.L_x_9:
[----:B------:R-:W-:Y:S01]  /*0f30*/  UMOV UR4, 0xbaaafad3 ;  /* 0xbaaafad300047882 */ /* 0x000fe20000000000 */
[----:B------:R-:W-:Y:S02]  /*0f40*/  UMOV UR5, 0x3c695355 ;  /* 0x3c69535500057882 */ /* 0x000fe40000000000 */
[----:B------:R-:W-:Y:S01]  /*0f50*/  DMUL R4, R6, UR4 ;  /* 0x0000000406047c28 */ /* 0x000fe20008000000 */
[----:B------:R-:W-:Y:S01]  /*0f60*/  UMOV UR4, 0x1526e50e ;  /* 0x1526e50e00047882 */ /* 0x000fe20000000000 */
[----:B------:R-:W-:-:S06]  /*0f70*/  UMOV UR5, 0x3fdbcb7b ;  /* 0x3fdbcb7b00057882 */ /* 0x000fcc0000000000 */
[----:B------:R-:W-:-:S08]  /*0f80*/  DFMA R4, R6, UR4, R4 ;  /* 0x0000000406047c2b */ /* 0x000fd00008000004 */
[----:B------:R-:W-:-:S11]  /*0f90*/  DADD R2, R2, R4 ;  /* 0x0000000002027229 */ /* 0x000fd60000000004 */
.L_x_7:
[----:B------:R-:W-:Y:S05]  /*0fa0*/  BSYNC.RECONVERGENT B0 ;  /* 0x0000000000007941 */ /* 0x000fea0003800200 */
.L_x_6:
[----:B------:R-:W0:Y:S01]  /*0fb0*/  LDCU UR6, c[0x0][0x390] ;  /* 0x00007200ff0677ac */ /* 0x000e220008000800 */
[----:B------:R-:W-:Y:S01]  /*0fc0*/  BSSY.RECONVERGENT B0, `(.L_x_12) ;  /* 0x000007e000007945 */ /* 0x000fe20003800200 */
[----:B------:R-:W1:Y:S01]  /*0fd0*/  LDCU.64 UR4, c[0x0][0x358] ;  /* 0x00006b00ff0477ac */ /* 0x000e620008000a00 */
[----:B0-----:R-:W-:-:S04]  /*0fe0*/  ISETP.GE.AND P0, PT, R0, UR6, PT ;  /* 0x0000000600007c0c */ /* 0x001fc8000bf06270 */
[----:B------:R-:W-:-:S13]  /*0ff0*/  ISETP.LT.OR P0, PT, R0, 0x1, P0 ;  /* 0x000000010000780c */ /* 0x000fda0000701670 */
[----:B-1----:R-:W-:Y:S05]  /*1000*/  @P0 BRA `(.L_x_13) ;  /* 0x0000000400e40947 */ /* 0x002fea0003800000 */
[----:B------:R-:W0:Y:S01]  /*1010*/  LDC.64 R6, c[0x0][0x380] ;  /* 0x0000e000ff067b82 */ /* 0x000e220000000a00 */
[----:B------:R-:W0:Y:S01]  /*1020*/  LDCU.64 UR6, c[0x0][0x398] ;  /* 0x00007300ff0677ac */ /* 0x000e220008000a00 */
[----:B------:R-:W0:Y:S01]  /*1030*/  I2F.F64.U32 R4, R0 ;  /* 0x0000000000047312 */ /* 0x000e220000201800 */
[----:B------:R-:W-:Y:S01]  /*1040*/  IMAD.MOV.U32 R8, RZ, RZ, 0x0 ;  /* 0x00000000ff087424 */ /* 0x000fe200078e00ff */
[----:B------:R-:W-:Y:S01]  /*1050*/  BSSY.RECONVERGENT B1, `(.L_x_14) ;  /* 0x0000018000017945 */ /* 0x000fe20003800200 */
[----:B------:R-:W-:Y:S01]  /*1060*/  IMAD.MOV.U32 R9, RZ, RZ, 0x3fd80000 ;  /* 0x3fd80000ff097424 */ /* 0x000fe200078e00ff */
[----:B0-----:R-:W-:-:S08]  /*1070*/  DFMA R4, R4, UR6, R6 ;  /* 0x0000000604047c2b */ /* 0x001fd00008000006 */
[----:B------:R-:W-:-:S06]  /*1080*/  DFMA R6, R4, R4, R4 ;  /* 0x000000040406722b */ /* 0x000fcc0000000004 */
        /* <DEDUP_REMOVED lines=16> */
[----:B------:R-:W-:Y:S02]  /*1190*/  IMAD.MOV.U32 R8, RZ, RZ, R14 ;  /* 0x000000ffff087224 */ /* 0x000fe400078e000e */
[----:B------:R-:W-:Y:S01]  /*11a0*/  IMAD.MOV.U32 R14, RZ, RZ, R10 ;  /* 0x000000ffff0e7224 */ /* 0x000fe200078e000a */
[----:B------:R-:W-:-:S07]  /*11b0*/  MOV R10, 0x11d0 ;  /* 0x000011d0000a7802 */ /* 0x000fce0000000f00 */
[----:B------:R-:W-:Y:S05]  /*11c0*/  CALL.REL.NOINC `($__internal_0_$__cuda_sm20_dsqrt_rn_f64_mediumpath_v1) ;  /* 0x0000000400847944 */ /* 0x000fea0003c00000 */
.L_x_15:
[----:B------:R-:W-:Y:S05]  /*11d0*/  BSYNC.RECONVERGENT B1 ;  /* 0x0000000000017941 */ /* 0x000fea0003800200 */
.L_x_14:
[----:B------:R-:W-:Y:S01]  /*11e0*/  DADD R4, R16, 1 ;  /* 0x3ff0000010047429 */ /* 0x000fe20000000000 */
[----:B------:R-:W-:Y:S09]  /*11f0*/  BSSY.RECONVERGENT B1, `(.L_x_16) ;  /* 0x0000053000017945 */ /* 0x000ff20003800200 */
[----:B------:R-:W-:Y:S01]  /*1200*/  ISETP.GT.AND P0, PT, R5, 0xfffff, PT ;  /* 0x000fffff0500780c */ /* 0x000fe20003f04270 */
[----:B------:R-:W-:-:S02]  /*1210*/  IMAD.MOV.U32 R6, RZ, RZ, R4 ;  /* 0x000000ffff067224 */ /* 0x000fc400078e0004 */
[----:B------:R-:W-:-:S10]  /*1220*/  IMAD.MOV.U32 R7, RZ, RZ, R5 ;  /* 0x000000ffff077224 */ /* 0x000fd400078e0005 */
[----:B------:R-:W-:-:S10]  /*1230*/  @!P0 DMUL R6, R6, 1.80143985094819840000e+16 ;  /* 0x4350000006068828 */ /* 0x000fd40000000000 */
[----:B------:R-:W-:Y:S01]  /*1240*/  @!P0 MOV R5, R7 ;  /* 0x0000000700058202 */ /* 0x000fe20000000f00 */
[----:B------:R-:W-:-:S04]  /*1250*/  @!P0 IMAD.MOV.U32 R4, RZ, RZ, R6 ;  /* 0x000000ffff048224 */ /* 0x000fc800078e0006 */
[----:B------:R-:W-:-:S05]  /*1260*/  VIADD R0, R5, 0xffffffff ;  /* 0xffffffff05007836 */ /* 0x000fca0000000000 */
[----:B------:R-:W-:Y:S01]  /*1270*/  ISETP.GT.U32.AND P1, PT, R0, 0x7feffffe, PT ;  /* 0x7feffffe0000780c */ /* 0x000fe20003f24070 */
[----:B------:R-:W-:Y:S01]  /*1280*/  IMAD.MOV.U32 R0, RZ, RZ, -0x3ff ;  /* 0xfffffc01ff007424 */ /* 0x000fe200078e00ff */
[----:B------:R-:W-:-:S11]  /*1290*/  @!P0 MOV R0, 0xfffffbcb ;  /* 0xfffffbcb00008802 */ /* 0x000fd60000000f00 */
[----:B------:R-:W-:Y:S05]  /*12a0*/  @P1 BRA `(.L_x_17) ;  /* 0x0000000400041947 */ /* 0x000fea0003800000 */
[----:B------:R-:W-:Y:S01]  /*12b0*/  LOP3.LUT R6, R5, 0xfffff, RZ, 0xc0, !PT ;  /* 0x000fffff05067812 */ /* 0x000fe200078ec0ff */
[----:B------:R-:W-:Y:S01]  /*12c0*/  IMAD.MOV.U32 R8, RZ, RZ, RZ ;  /* 0x000000ffff087224 */ /* 0x000fe200078e00ff */
[----:B------:R-:W-:Y:S01]  /*12d0*/  MOV R16, 0x8b7a8b04 ;  /* 0x8b7a8b0400107802 */ /* 0x000fe20000000f00 */
[----:B------:R-:W-:Y:S01]  /*12e0*/  IMAD.MOV.U32 R17, RZ, RZ, 0x3ed0ee25 ;  /* 0x3ed0ee25ff117424 */ /* 0x000fe200078e00ff */
[----:B------:R-:W-:Y:S01]  /*12f0*/  LOP3.LUT R7, R6, 0x3ff00000, RZ, 0xfc, !PT ;  /* 0x3ff0000006077812 */ /* 0x000fe200078efcff */
[----:B------:R-:W-:Y:S01]  /*1300*/  IMAD.MOV.U32 R6, RZ, RZ, R4 ;  /* 0x000000ffff067224 */ /* 0x000fe200078e0004 */
[----:B------:R-:W-:Y:S01]  /*1310*/  UMOV UR6, 0x3ae80f1e ;  /* 0x3ae80f1e00067882 */ /* 0x000fe20000000000 */
[----:B------:R-:W-:Y:S01]  /*1320*/  UMOV UR7, 0x3eb1380b ;  /* 0x3eb1380b00077882 */ /* 0x000fe20000000000 */
[----:B------:R-:W-:Y:S01]  /*1330*/  ISETP.GE.U32.AND P0, PT, R7, 0x3ff6a09f, PT ;  /* 0x3ff6a09f0700780c */ /* 0x000fe20003f06070 */
[----:B------:R-:W-:Y:S01]  /*1340*/  UMOV UR8, 0x80000000 ;  /* 0x8000000000087882 */ /* 0x000fe20000000000 */
[----:B------:R-:W-:Y:S01]  /*1350*/  LEA.HI R0, R5, R0, RZ, 0xc ;  /* 0x0000000005007211 */ /* 0x000fe200078f60ff */
[----:B------:R-:W-:Y:S01]  /*1360*/  UMOV UR9, 0x43300000 ;  /* 0x4330000000097882 */ /* 0x000fe20000000000 */
[----:B------:R-:W-:-:S09]  /*1370*/  MOV R19, 0x43300000 ;  /* 0x4330000000137802 */ /* 0x000fd20000000f00 */
        /* <DEDUP_REMOVED lines=52> */
.L_x_17:
[----:B------:R-:W-:Y:S01]  /*16c0*/  IMAD.MOV.U32 R4, RZ, RZ, 0x0 ;  /* 0x00000000ff047424 */ /* 0x000fe200078e00ff */
[----:B------:R-:W-:Y:S01]  /*16d0*/  LOP3.LUT P0, RZ, R7, 0x7fffffff, RZ, 0xc0, !PT ;  /* 0x7fffffff07ff7812 */ /* 0x000fe2000780c0ff */
[----:B------:R-:W-:-:S06]  /*16e0*/  IMAD.MOV.U32 R5, RZ, RZ, 0x7ff00000 ;  /* 0x7ff00000ff057424 */ /* 0x000fcc00078e00ff */
[----:B------:R-:W-:-:S10]  /*16f0*/  DFMA R4, R6, R4, +INF ;  /* 0x7ff000000604742b */ /* 0x000fd40000000004 */
[----:B------:R-:W-:Y:S02]  /*1700*/  FSEL R6, R4, RZ, P0 ;  /* 0x000000ff04067208 */ /* 0x000fe40000000000 */
[----:B------:R-:W-:-:S07]  /*1710*/  FSEL R7, R5, -QNAN , P0 ;  /* 0xfff0000005077808 */ /* 0x000fce0000000000 */
.L_x_18:
[----:B------:R-:W-:Y:S05]  /*1720*/  BSYNC.RECONVERGENT B1 ;  /* 0x0000000000017941 */ /* 0x000fea0003800200 */
.L_x_16:
[----:B------:R-:W-:Y:S01]  /*1730*/  UMOV UR6, 0xbaaafad3 ;  /* 0xbaaafad300067882 */ /* 0x000fe20000000000 */
[----:B------:R-:W-:Y:S02]  /*1740*/  UMOV UR7, 0x3c695355 ;  /* 0x3c69535500077882 */ /* 0x000fe40000000000 */
[----:B------:R-:W-:Y:S01]  /*1750*/  DMUL R4, R6, UR6 ;  /* 0x0000000606047c28 */ /* 0x000fe20008000000 */
[----:B------:R-:W-:Y:S01]  /*1760*/  UMOV UR6, 0x1526e50e ;  /* 0x1526e50e00067882 */ /* 0x000fe20000000000 */
[----:B------:R-:W-:-:S06]  /*1770*/  UMOV UR7, 0x3fdbcb7b ;  /* 0x3fdbcb7b00077882 */ /* 0x000fcc0000000000 */
[----:B------:R-:W-:-:S08]  /*1780*/  DFMA R4, R6, UR6, R4 ;  /* 0x0000000606047c2b */ /* 0x000fd00008000004 */
[----:B------:R-:W-:-:S11]  /*1790*/  DFMA R2, R4, 2, R2 ;  /* 0x400000000402782b */ /* 0x000fd60000000002 */
.L_x_13:
[----:B------:R-:W-:Y:S05]  /*17a0*/  BSYNC.RECONVERGENT B0 ;  /* 0x0000000000007941 */ /* 0x000fea0003800200 */
.L_x_12:
[----:B------:R-:W0:Y:S02]  /*17b0*/  LDC.64 R4, c[0x0][0x3a0] ;  /* 0x0000e800ff047b82 */ /* 0x000e240000000a00 */
[----:B0-----:R-:W-:Y:S01]  /*17c0*/  REDG.E.ADD.F64.RN.STRONG.GPU desc[UR4][R4.64], R2 ;  /* 0x00000002040079a6 */ /* 0x001fe2000c12ff04 */
[----:B------:R-:W-:Y:S05]  /*17d0*/  EXIT ;  /* 0x000000000000794d */ /* 0x000fea0003800000 */
        .weak           $__internal_0_$__cuda_sm20_dsqrt_rn_f64_mediumpath_v1
        .type           $__internal_0_$__cuda_sm20_dsqrt_rn_f64_mediumpath_v1,@function
        .size           $__internal_0_$__cuda_sm20_dsqrt_rn_f64_mediumpath_v1,(.L_x_24 - $__internal_0_$__cuda_sm20_dsqrt_rn_f64_mediumpath_v1)
$__internal_0_$__cuda_sm20_dsqrt_rn_f64_mediumpath_v1:
[----:B------:R-:W-:Y:S01]  /*17e0*/  ISETP.GE.U32.AND P0, PT, R14, -0x3400000, PT ;  /* 0xfcc000000e00780c */ /* 0x000fe20003f06070 */
[----:B------:R-:W-:-:S12]  /*17f0*/  BSSY.RECONVERGENT B2, `(.L_x_19) ;  /* 0x0000023000027945 */ /* 0x000fd80003800200 */
[----:B------:R-:W-:Y:S05]  /*1800*/  @!P0 BRA `(.L_x_20) ;  /* 0x0000000000208947 */ /* 0x000fea0003800000 */
[----:B------:R-:W-:-:S10]  /*1810*/  DFMA.RM R4, R8, R4, R12 ;  /* 0x000000040804722b */ /* 0x000fd4000000400c */
[----:B------:R-:W-:-:S04]  /*1820*/  IADD3 R8, P0, PT, R4, 0x1, RZ ;  /* 0x0000000104087810 */ /* 0x000fc80007f1e0ff */
[----:B------:R-:W-:-:S06]  /*1830*/  IADD3.X R9, PT, PT, RZ, R5, RZ, P0, !PT ;  /* 0x00000005ff097210 */ /* 0x000fcc00007fe4ff */
[----:B------:R-:W-:-:S08]  /*1840*/  DFMA.RP R6, -R4, R8, R6 ;  /* 0x000000080406722b */ /* 0x000fd00000008106 */
[----:B------:R-:W-:-:S06]  /*1850*/  DSETP.GT.AND P0, PT, R6, RZ, PT ;  /* 0x000000ff0600722a */ /* 0x000fcc0003f04000 */
[----:B------:R-:W-:Y:S02]  /*1860*/  FSEL R4, R8, R4, P0 ;  /* 0x0000000408047208 */ /* 0x000fe40000000000 */
[----:B------:R-:W-:Y:S01]  /*1870*/  FSEL R5, R9, R5, P0 ;  /* 0x0000000509057208 */ /* 0x000fe20000000000 */
[----:B------:R-:W-:Y:S06]  /*1880*/  BRA `(.L_x_21) ;  /* 0x0000000000647947 */ /* 0x000fec0003800000 */
.L_x_20:
[----:B------:R-:W-:-:S14]  /*1890*/  DSETP.NE.AND P0, PT, R6, RZ, PT ;  /* 0x000000ff0600722a */ /* 0x000fdc0003f05000 */
[----:B------:R-:W-:Y:S05]  /*18a0*/  @!P0 BRA `(.L_x_22) ;  /* 0x0000000000588947 */ /* 0x000fea0003800000 */
[----:B------:R-:W-:-:S13]  /*18b0*/  ISETP.GE.AND P0, PT, R7, RZ, PT ;  /* 0x000000ff0700720c */ /* 0x000fda0003f06270 */
[----:B------:R-:W-:Y:S02]  /*18c0*/  @!P0 IMAD.MOV.U32 R4, RZ, RZ, 0x0 ;  /* 0x00000000ff048424 */ /* 0x000fe400078e00ff */
[----:B------:R-:W-:Y:S01]  /*18d0*/  @!P0 IMAD.MOV.U32 R5, RZ, RZ, -0x80000 ;  /* 0xfff80000ff058424 */ /* 0x000fe200078e00ff */
[----:B------:R-:W-:Y:S06]  /*18e0*/  @!P0 BRA `(.L_x_21) ;  /* 0x00000000004c8947 */ /* 0x000fec0003800000 */
[----:B------:R-:W-:-:S13]  /*18f0*/  ISETP.GT.AND P0, PT, R7, 0x7fefffff, PT ;  /* 0x7fefffff0700780c */ /* 0x000fda0003f04270 */
[----:B------:R-:W-:Y:S05]  /*1900*/  @P0 BRA `(.L_x_22) ;  /* 0x0000000000400947 */ /* 0x000fea0003800000 */
[----:B------:R-:W-:Y:S01]  /*1910*/  DMUL R6, R6, 8.11296384146066816958e+31 ;  /* 0x4690000006067828 */ /* 0x000fe20000000000 */
[----:B------:R-:W-:Y:S01]  /*1920*/  MOV R4, RZ ;  /* 0x000000ff00047202 */ /* 0x000fe20000000f00 */
[----:B------:R-:W-:Y:S02]  /*1930*/  IMAD.MOV.U32 R12, RZ, RZ, 0x0 ;  /* 0x00000000ff0c7424 */ /* 0x000fe400078e00ff */
[----:B------:R-:W-:Y:S02]  /*1940*/  IMAD.MOV.U32 R13, RZ, RZ, 0x3fd80000 ;  /* 0x3fd80000ff0d7424 */ /* 0x000fe400078e00ff */
[----:B------:R-:W0:Y:S02]  /*1950*/  MUFU.RSQ64H R5, R7 ;  /* 0x0000000700057308 */ /* 0x000e240000001c00 */
[----:B0-----:R-:W-:-:S08]  /*1960*/  DMUL R8, R4, R4 ;  /* 0x0000000404087228 */ /* 0x001fd00000000000 */
[----:B------:R-:W-:-:S08]  /*1970*/  DFMA R8, R6, -R8, 1 ;  /* 0x3ff000000608742b */ /* 0x000fd00000000808 */
[----:B------:R-:W-:Y:S02]  /*1980*/  DFMA R12, R8, R12, 0.5 ;  /* 0x3fe00000080c742b */ /* 0x000fe4000000000c */
[----:B------:R-:W-:-:S08]  /*1990*/  DMUL R8, R4, R8 ;  /* 0x0000000804087228 */ /* 0x000fd00000000000 */
[----:B------:R-:W-:-:S08]  /*19a0*/  DFMA R8, R12, R8, R4 ;  /* 0x000000080c08722b */ /* 0x000fd00000000004 */
[----:B------:R-:W-:Y:S02]  /*19b0*/  DMUL R4, R6, R8 ;  /* 0x0000000806047228 */ /* 0x000fe40000000000 */
[----:B------:R-:W-:-:S06]  /*19c0*/  IADD3 R9, PT, PT, R9, -0x100000, RZ ;  /* 0xfff0000009097810 */ /* 0x000fcc0007ffe0ff */
[----:B------:R-:W-:-:S08]  /*19d0*/  DFMA R12, R4, -R4, R6 ;  /* 0x80000004040c722b */ /* 0x000fd00000000006 */
[----:B------:R-:W-:-:S10]  /*19e0*/  DFMA R4, R8, R12, R4 ;  /* 0x0000000c0804722b */ /* 0x000fd40000000004 */
[----:B------:R-:W-:Y:S01]  /*19f0*/  VIADD R5, R5, 0xfcb00000 ;  /* 0xfcb0000005057836 */ /* 0x000fe20000000000 */
[----:B------:R-:W-:Y:S06]  /*1a00*/  BRA `(.L_x_21) ;  /* 0x0000000000047947 */ /* 0x000fec0003800000 */
.L_x_22:
[----:B------:R-:W-:-:S11]  /*1a10*/  DADD R4, R6, R6 ;  /* 0x0000000006047229 */ /* 0x000fd60000000006 */
.L_x_21:
[----:B------:R-:W-:Y:S05]  /*1a20*/  BSYNC.RECONVERGENT B2 ;  /* 0x0000000000027941 */ /* 0x000fea0003800200 */
.L_x_19:
[----:B------:R-:W-:Y:S01]  /*1a30*/  IMAD.MOV.U32 R11, RZ, RZ, 0x0 ;  /* 0x00000000ff0b7424 */ /* 0x000fe200078e00ff */
[----:B------:R-:W-:Y:S01]  /*1a40*/  MOV R17, R5 ;  /* 0x0000000500117202 */ /* 0x000fe20000000f00 */
[----:B------:R-:W-:Y:S02]  /*1a50*/  IMAD.MOV.U32 R16, RZ, RZ, R4 ;  /* 0x000000ffff107224 */ /* 0x000fe400078e0004 */
[----:B------:R-:W-:Y:S05]  /*1a60*/  RET.REL.NODEC R10 `(_Z21trapezoidal_rule_cudaddidPd) ;  /* 0xffffffe40a647950 */ /* 0x000fea0003c3ffff */
.L_x_23:
[----:B------:R-:W-:-:S00]  /*1a70*/  BRA `(.L_x_23) ;  /* 0xfffffffc00fc7947 */ /* 0x000fc0000383ffff */
[----:B------:R-:W-:-:S00]  /*1a80*/  NOP ;  /* 0x0000000000007918 */ /* 0x000fc00000000000 */
[----:B------:R-:W-:-:S00]  /*1a90*/  NOP ;  /* 0x0000000000007918 */ /* 0x000fc00000000000 */
[----:B------:R-:W-:-:S00]  /*1aa0*/  NOP ;  /* 0x0000000000007918 */ /* 0x000fc00000000000 */
[----:B------:R-:W-:-:S00]  /*1ab0*/  NOP ;  /* 0x0000000000007918 */ /* 0x000fc00000000000 */
[----:B------:R-:W-:-:S00]  /*1ac0*/  NOP ;  /* 0x0000000000007918 */ /* 0x000fc00000000000 */
[----:B------:R-:W-:-:S00]  /*1ad0*/  NOP ;  /* 0x0000000000007918 */ /* 0x000fc00000000000 */
[----:B------:R-:W-:-:S00]  /*1ae0*/  NOP ;  /* 0x0000000000007918 */ /* 0x000fc00000000000 */
[----:B------:R-:W-:-:S00]  /*1af0*/  NOP ;  /* 0x0000000000007918 */ /* 0x000fc00000000000 */
.L_x_24:


//--------------------- .nv.shared.reserved.0     --------------------------
	.section	.nv.shared.reserved.0,"aw",@nobits
	.weak		__nv_reservedSMEM_offset_0_alias
	.size		__nv_reservedSMEM_offset_0_alias, 0, 64
	.other		__nv_reservedSMEM_offset_0_alias,@"STO_CUDA_RESERVED_SHARED STV_DEFAULT"
__nv_reservedSMEM_offset_0_alias:
	.zero		0
	.zero		64


//--------------------- .nv.constant0._Z21trapezoidal_rule_cudaddidPd --------------------------
	.section	.nv.constant0._Z21trapezoidal_rule_cudaddidPd,"a",@progbits
	.sectionflags	@""
	.align	4
.nv.constant0._Z21trapezoidal_rule_cudaddidPd:
	.zero		936


//--------------------- SYMBOLS --------------------------

	.type		.nv.reservedSmem.offset0,@object
	.size		.nv.reservedSmem.offset0,0x4
